	.headerflags	@"EF_CUDA_TEXMODE_UNIFIED EF_CUDA_64BIT_ADDRESS EF_CUDA_ACCELERATORS EF_CUDA_SM90 EF_CUDA_VIRTUAL_SM(EF_CUDA_SM90)"
	.elftype	@"ET_EXEC"


//--------------------- .nv.info                  --------------------------
	.section	.nv.info,"",@"SHT_CUDA_INFO"
	.align	4


	//----- nvinfo : EIATTR_REGCOUNT
	.align		4
        /*0000*/ 	.byte	0x04, 0x2f
        /*0002*/ 	.short	(.L_1 - .L_0)
	.align		4
.L_0:
        /*0004*/ 	.word	index@(triton_poi_fused__unsafe_index_0)
        /*0008*/ 	.word	0x0000000e


	//----- nvinfo : EIATTR_MIN_STACK_SIZE
	.align		4
.L_1:
        /*000c*/ 	.byte	0x04, 0x12
        /*000e*/ 	.short	(.L_3 - .L_2)
	.align		4
.L_2:
        /*0010*/ 	.word	index@(triton_poi_fused__unsafe_index_0)
        /*0014*/ 	.word	0x00000000


	//----- nvinfo : EIATTR_FRAME_SIZE
	.align		4
.L_3:
        /*0018*/ 	.byte	0x04, 0x11
        /*001a*/ 	.short	(.L_5 - .L_4)
	.align		4
.L_4:
        /*001c*/ 	.word	index@(triton_poi_fused__unsafe_index_0)
        /*0020*/ 	.word	0x00000000


	//----- nvinfo : EIATTR_MIN_STACK_SIZE
	.align		4
.L_5:
        /*0024*/ 	.byte	0x04, 0x12
        /*0026*/ 	.short	(.L_7 - .L_6)
	.align		4
.L_6:
        /*0028*/ 	.word	index@(triton_poi_fused__unsafe_index_0)
        /*002c*/ 	.word	0x00000000
.L_7:


//--------------------- .nv.info.triton_poi_fused__unsafe_index_0 --------------------------
	.section	.nv.info.triton_poi_fused__unsafe_index_0,"",@"SHT_CUDA_INFO"
	.sectionflags	@""
	.align	4


	//----- nvinfo : EIATTR_CUDA_API_VERSION
	.align		4
        /*0000*/ 	.byte	0x04, 0x37
        /*0002*/ 	.short	(.L_9 - .L_8)
.L_8:
        /*0004*/ 	.word	0x0000007c


	//----- nvinfo : EIATTR_KPARAM_INFO
	.align		4
.L_9:
        /*0008*/ 	.byte	0x04, 0x17
        /*000a*/ 	.short	(.L_11 - .L_10)
.L_10:
        /*000c*/ 	.word	0x00000000
        /*0010*/ 	.short	0x0002
        /*0012*/ 	.short	0x0010
        /*0014*/ 	.byte	0x00, 0xf0, 0x11, 0x00


	//----- nvinfo : EIATTR_KPARAM_INFO
	.align		4
.L_11:
        /*0018*/ 	.byte	0x04, 0x17
        /*001a*/ 	.short	(.L_13 - .L_12)
.L_12:
        /*001c*/ 	.word	0x00000000
        /*0020*/ 	.short	0x0001
        /*0022*/ 	.short	0x0008
        /*0024*/ 	.byte	0x00, 0xf4, 0x21, 0x00


	//----- nvinfo : EIATTR_KPARAM_INFO
	.align		4
.L_13:
        /*0028*/ 	.byte	0x04, 0x17
        /*002a*/ 	.short	(.L_15 - .L_14)
.L_14:
        /*002c*/ 	.word	0x00000000
        /*0030*/ 	.short	0x0000
        /*0032*/ 	.short	0x0000
        /*0034*/ 	.byte	0x00, 0xf4, 0x21, 0x00


	//----- nvinfo : EIATTR_SPARSE_MMA_MASK
	.align		4
.L_15:
        /*0038*/ 	.byte	0x03, 0x50
        /*003a*/ 	.short	0x0000


	//----- nvinfo : EIATTR_MAXREG_COUNT
	.align		4
        /*003c*/ 	.byte	0x03, 0x1b
        /*003e*/ 	.short	0x00ff


	//----- nvinfo : EIATTR_EXIT_INSTR_OFFSETS
	.align		4
        /*0040*/ 	.byte	0x04, 0x1c
        /*0042*/ 	.short	(.L_17 - .L_16)


	//   ....[0]....
.L_16:
        /*0044*/ 	.word	0x000002c0


	//----- nvinfo : EIATTR_REQNTID
	.align		4
.L_17:
        /*0048*/ 	.byte	0x04, 0x10
        /*004a*/ 	.short	(.L_19 - .L_18)
.L_18:
        /*004c*/ 	.word	0x00000080
        /*0050*/ 	.word	0x00000001
        /*0054*/ 	.word	0x00000001


	//----- nvinfo : EIATTR_CBANK_PARAM_SIZE
	.align		4
.L_19:
        /*0058*/ 	.byte	0x03, 0x19
        /*005a*/ 	.short	0x0014


	//----- nvinfo : EIATTR_PARAM_CBANK
	.align		4
        /*005c*/ 	.byte	0x04, 0x0a
        /*005e*/ 	.short	(.L_21 - .L_20)
	.align		4
.L_20:
        /*0060*/ 	.word	index@(.nv.constant0.triton_poi_fused__unsafe_index_0)
        /*0064*/ 	.short	0x0210
        /*0066*/ 	.short	0x0014


	//----- nvinfo : EIATTR_SW_WAR
	.align		4
.L_21:
        /*0068*/ 	.byte	0x04, 0x36
        /*006a*/ 	.short	(.L_23 - .L_22)
.L_22:
        /*006c*/ 	.word	0x00000008
.L_23:


//--------------------- .nv.callgraph             --------------------------
	.section	.nv.callgraph,"",@"SHT_CUDA_CALLGRAPH"
	.align	4
	.sectionentsize	8
	.align		4
        /*0000*/ 	.word	0x00000000
	.align		4
        /*0004*/ 	.word	0xffffffff
	.align		4
        /*0008*/ 	.word	0x00000000
	.align		4
        /*000c*/ 	.word	0xfffffffe
	.align		4
        /*0010*/ 	.word	0x00000000
	.align		4
        /*0014*/ 	.word	0xfffffffd
	.align		4
        /*0018*/ 	.word	0x00000000
	.align		4
        /*001c*/ 	.word	0xfffffffc


//--------------------- .text.triton_poi_fused__unsafe_index_0 --------------------------
	.section	.text.triton_poi_fused__unsafe_index_0,"ax",@progbits
	.align	128
        .global         triton_poi_fused__unsafe_index_0
        .type           triton_poi_fused__unsafe_index_0,@function
        .size           triton_poi_fused__unsafe_index_0,(.L_x_1 - triton_poi_fused__unsafe_index_0)
        .other          triton_poi_fused__unsafe_index_0,@"STO_CUDA_ENTRY STV_DEFAULT"
triton_poi_fused__unsafe_index_0:
.text.triton_poi_fused__unsafe_index_0:
[----:B------:R-:W-:Y:S01]  /*0000*/  LDC R1, c[0x0][0x28] ;  /* 0x00000a00ff017b82 */ /* 0x000fe20000000800 */
[----:B------:R-:W1:Y:S01]  /*0010*/  S2R R0, SR_TID.X ;  /* 0x0000000000007919 */ /* 0x000e620000002100 */
[----:B------:R-:W-:Y:S01]  /*0020*/  ULDC.64 UR4, c[0x0][0x208] ;  /* 0x0000820000047ab9 */ /* 0x000fe20000000a00 */
[----:B------:R-:W2:Y:S01]  /*0030*/  S2R R7, SR_CTAID.X ;  /* 0x0000000000077919 */ /* 0x000ea20000002500 */
[----:B-1----:R-:W-:-:S05]  /*0040*/  IMAD.SHL.U32 R0, R0, 0x2, RZ ;  /* 0x0000000200007824 */ /* 0x002fca00078e00ff */
[----:B------:R-:W-:-:S05]  /*0050*/  LOP3.LUT R0, R0, 0xfe, RZ, 0xc0, !PT ;  /* 0x000000fe00007812 */ /* 0x000fca00078ec0ff */
[----:B--2---:R-:W-:Y:S01]  /*0060*/  IMAD R0, R7, 0x100, R0 ;  /* 0x0000010007007824 */ /* 0x004fe200078e0200 */
[----:B------:R-:W-:-:S04]  /*0070*/  SHF.R.S32.HI R7, RZ, 0x17, R7 ;  /* 0x00000017ff077819 */ /* 0x000fc80000011407 */
[----:B------:R-:W-:Y:S02]  /*0080*/  SHF.R.S32.HI R3, RZ, 0x1f, R0 ;  /* 0x0000001fff037819 */ /* 0x000fe40000011400 */
[----:B------:R-:W-:Y:S02]  /*0090*/  SGXT R7, R7, 0x1 ;  /* 0x000000010707781a */ /* 0x000fe40000000200 */
[----:B------:R-:W-:-:S04]  /*00a0*/  LEA.HI R3, R3, R0, RZ, 0x6 ;  /* 0x0000000003037211 */ /* 0x000fc800078f30ff */
[----:B------:R-:W-:Y:S02]  /*00b0*/  SHF.R.S32.HI R2, RZ, 0x6, R3 ;  /* 0x00000006ff027819 */ /* 0x000fe40000011403 */
[----:B------:R-:W-:Y:S02]  /*00c0*/  LOP3.LUT R3, R3, 0xffffffc0, RZ, 0xc0, !PT ;  /* 0xffffffc003037812 */ /* 0x000fe400078ec0ff */
[----:B------:R-:W-:-:S03]  /*00d0*/  LEA.HI R4, R2, R2, RZ, 0x6 ;  /* 0x0000000202047211 */ /* 0x000fc600078f30ff */
[----:B------:R-:W-:Y:S01]  /*00e0*/  IMAD.IADD R3, R0, 0x1, -R3 ;  /* 0x0000000100037824 */ /* 0x000fe200078e0a03 */
[----:B------:R-:W-:-:S04]  /*00f0*/  LOP3.LUT R5, R4, 0xffffffc0, RZ, 0xc0, !PT ;  /* 0xffffffc004057812 */ /* 0x000fc800078ec0ff */
[----:B------:R-:W-:Y:S01]  /*0100*/  I2FP.F32.S32 R3, R3 ;  /* 0x0000000300037245 */ /* 0x000fe20000201400 */
[----:B------:R-:W-:Y:S02]  /*0110*/  IMAD.IADD R5, R2, 0x1, -R5 ;  /* 0x0000000102057824 */ /* 0x000fe400078e0a05 */
[----:B------:R-:W-:Y:S02]  /*0120*/  VIADD R2, R0, 0x1 ;  /* 0x0000000100027836 */ /* 0x000fe40000000000 */
[----:B------:R-:W-:Y:S01]  /*0130*/  FMUL R8, R3, 0.0625 ;  /* 0x3d80000003087820 */ /* 0x000fe20000400000 */
[----:B------:R-:W-:Y:S02]  /*0140*/  I2FP.F32.S32 R5, R5 ;  /* 0x0000000500057245 */ /* 0x000fe40000201400 */
[C---:B------:R-:W-:Y:S02]  /*0150*/  LEA.HI R4, R7.reuse, R2, RZ, 0x6 ;  /* 0x0000000207047211 */ /* 0x040fe400078f30ff */
[----:B------:R-:W-:Y:S01]  /*0160*/  LEA.HI R7, R7, R0, RZ, 0xc ;  /* 0x0000000007077211 */ /* 0x000fe200078f60ff */
[----:B------:R-:W-:Y:S01]  /*0170*/  FMUL R6, R5, 0.0625 ;  /* 0x3d80000005067820 */ /* 0x000fe20000400000 */
[----:B------:R-:W-:Y:S01]  /*0180*/  LOP3.LUT R5, R4, 0xffffffc0, RZ, 0xc0, !PT ;  /* 0xffffffc004057812 */ /* 0x000fe200078ec0ff */
[----:B------:R-:W-:Y:S01]  /*0190*/  F2I.TRUNC.NTZ R8, R8 ;  /* 0x0000000800087305 */ /* 0x000fe2000020f100 */
[----:B------:R-:W-:-:S03]  /*01a0*/  SHF.R.S32.HI R7, RZ, 0xc, R7 ;  /* 0x0000000cff077819 */ /* 0x000fc60000011407 */
[----:B------:R-:W-:Y:S02]  /*01b0*/  IMAD.IADD R5, R2, 0x1, -R5 ;  /* 0x0000000102057824 */ /* 0x000fe400078e0a05 */
[----:B------:R-:W1:Y:S02]  /*01c0*/  LDC.64 R2, c[0x0][0x210] ;  /* 0x00008400ff027b82 */ /* 0x000e640000000a00 */
[----:B------:R-:W2:Y:S01]  /*01d0*/  F2I.TRUNC.NTZ R6, R6 ;  /* 0x0000000600067305 */ /* 0x000ea2000020f100 */
[----:B------:R-:W-:-:S05]  /*01e0*/  I2FP.F32.S32 R5, R5 ;  /* 0x0000000500057245 */ /* 0x000fca0000201400 */
[----:B------:R-:W-:-:S06]  /*01f0*/  FMUL R9, R5, 0.0625 ;  /* 0x3d80000005097820 */ /* 0x000fcc0000400000 */
[----:B------:R-:W3:Y:S01]  /*0200*/  F2I.TRUNC.NTZ R9, R9 ;  /* 0x0000000900097305 */ /* 0x000ee2000020f100 */
[----:B--2---:R-:W-:-:S04]  /*0210*/  IMAD R4, R7, 0x4, R6 ;  /* 0x0000000407047824 */ /* 0x004fc800078e0206 */
[----:B------:R-:W-:-:S04]  /*0220*/  IMAD.SHL.U32 R4, R4, 0x4, RZ ;  /* 0x0000000404047824 */ /* 0x000fc800078e00ff */
[--C-:B------:R-:W-:Y:S02]  /*0230*/  IMAD.IADD R5, R8, 0x1, R4.reuse ;  /* 0x0000000108057824 */ /* 0x100fe400078e0204 */
[----:B---3--:R-:W-:Y:S02]  /*0240*/  IMAD.IADD R7, R9, 0x1, R4 ;  /* 0x0000000109077824 */ /* 0x008fe400078e0204 */
[----:B-1----:R-:W-:-:S04]  /*0250*/  IMAD.WIDE R4, R5, 0x4, R2 ;  /* 0x0000000405047825 */ /* 0x002fc800078e0202 */
[----:B------:R-:W-:Y:S01]  /*0260*/  IMAD.WIDE R2, R7, 0x4, R2 ;  /* 0x0000000407027825 */ /* 0x000fe200078e0202 */
[----:B------:R-:W2:Y:S01]  /*0270*/  LDG.E.EL R10, desc[UR4][R4.64] ;  /* 0x00000004040a7981 */ /* 0x000ea2000c2e1900 */
[----:B------:R-:W1:Y:S03]  /*0280*/  LDC.64 R6, c[0x0][0x218] ;  /* 0x00008600ff067b82 */ /* 0x000e660000000a00 */
[----:B------:R-:W2:Y:S01]  /*0290*/  LDG.E.EL R11, desc[UR4][R2.64] ;  /* 0x00000004020b7981 */ /* 0x000ea2000c2e1900 */
[----:B-1----:R-:W-:-:S05]  /*02a0*/  IMAD.WIDE R6, R0, 0x4, R6 ;  /* 0x0000000400067825 */ /* 0x002fca00078e0206 */
[----:B--2---:R-:W-:Y:S01]  /*02b0*/  STG.E.64 desc[UR4][R6.64], R10 ;  /* 0x0000000a06007986 */ /* 0x004fe2000c101b04 */
[----:B------:R-:W-:Y:S05]  /*02c0*/  EXIT ;  /* 0x000000000000794d */ /* 0x000fea0003800000 */
.L_x_0:
[----:B------:R-:W-:-:S00]  /*02d0*/  BRA `(.L_x_0) ;  /* 0xfffffffc00fc7947 */ /* 0x000fc0000383ffff */
[----:B------:R-:W-:-:S00]  /*02e0*/  NOP ;  /* 0x0000000000007918 */ /* 0x000fc00000000000 */
        /* <DEDUP_REMOVED lines=9> */
.L_x_1:


//--------------------- .nv.constant0.triton_poi_fused__unsafe_index_0 --------------------------
	.section	.nv.constant0.triton_poi_fused__unsafe_index_0,"a",@progbits
	.sectionflags	@""
	.align	4
.nv.constant0.triton_poi_fused__unsafe_index_0:
	.zero		548
